//
// Generated by NVIDIA NVVM Compiler
//
// Compiler Build ID: CL-36424714
// Cuda compilation tools, release 13.0, V13.0.88
// Based on NVVM 20.0.0
//

.version 9.0
.target sm_100
.address_size 64

	// .globl	_Z7vec_addPfPKfS1_m

.visible .entry _Z7vec_addPfPKfS1_m(
	.param .u64 .ptr .align 1 _Z7vec_addPfPKfS1_m_param_0,
	.param .u64 .ptr .align 1 _Z7vec_addPfPKfS1_m_param_1,
	.param .u64 .ptr .align 1 _Z7vec_addPfPKfS1_m_param_2,
	.param .u64 _Z7vec_addPfPKfS1_m_param_3
)
{
	.reg .pred 	%p<4>;
	.reg .b32 	%r<7>;
	.reg .b32 	%f<6>;
	.reg .b64 	%rd<22>;

	ld.param.u64 	%rd13, [_Z7vec_addPfPKfS1_m_param_0];
	ld.param.u64 	%rd10, [_Z7vec_addPfPKfS1_m_param_1];
	ld.param.u64 	%rd11, [_Z7vec_addPfPKfS1_m_param_2];
	ld.param.u64 	%rd12, [_Z7vec_addPfPKfS1_m_param_3];
	cvta.to.global.u64 	%rd1, %rd13;
	mov.u32 	%r2, %tid.x;
	mov.u32 	%r3, %ctaid.x;
	mov.u32 	%r1, %ntid.x;
	mad.lo.s32 	%r4, %r3, %r1, %r2;
	cvt.u64.u32 	%rd21, %r4;
	setp.le.u64 	%p1, %rd12, %rd21;
	@%p1 bra 	$L__BB0_4;
	mov.u32 	%r5, %nctaid.x;
	mul.lo.s32 	%r6, %r1, %r5;
	cvt.u64.u32 	%rd3, %r6;
	cvta.to.global.u64 	%rd4, %rd10;
	cvta.to.global.u64 	%rd5, %rd11;
	mov.u64 	%rd20, %rd21;
$L__BB0_2:
	shl.b64 	%rd14, %rd20, 2;
	add.s64 	%rd15, %rd4, %rd14;
	ld.global.f32 	%f1, [%rd15];
	add.s64 	%rd16, %rd5, %rd14;
	ld.global.f32 	%f2, [%rd16];
	add.f32 	%f3, %f1, %f2;
	add.s64 	%rd17, %rd1, %rd14;
	st.global.f32 	[%rd17], %f3;
	add.s64 	%rd20, %rd20, %rd3;
	setp.lt.u64 	%p2, %rd20, %rd12;
	@%p2 bra 	$L__BB0_2;
$L__BB0_3:
	shl.b64 	%rd18, %rd21, 2;
	add.s64 	%rd19, %rd1, %rd18;
	ld.global.f32 	%f4, [%rd19];
	add.f32 	%f5, %f4, 0f3F800000;
	st.global.f32 	[%rd19], %f5;
	add.s64 	%rd21, %rd21, %rd3;
	setp.lt.u64 	%p3, %rd21, %rd12;
	@%p3 bra 	$L__BB0_3;
$L__BB0_4:
	ret;

}


// ===== COMPILED SASS (sm_100) =====

	.target	sm_100

	.elftype	@"ET_EXEC"


//--------------------- .note.nv.tkinfo           --------------------------
	.section	.note.nv.tkinfo,"",@"SHT_NOTE"
	.sectionflags	@"SHF_NOTE_NV_TKINFO"
	.tkinfo
        /*0018*/ 	.word	0x00000002
        /*0030*/ 	.string	""
        /*0030*/ 	.string	"ptxas"
        /*0030*/ 	.string	"Cuda compilation tools, release 13.0, V13.0.88"
        /*0030*/ 	.string	"Build cuda_13.0.r13.0/compiler.36424714_0"
        /*0030*/ 	.string	"-arch sm_100 -m 64 "



//--------------------- .note.nv.cuinfo           --------------------------
	.section	.note.nv.cuinfo,"",@"SHT_NOTE"
	.sectionflags	@"SHF_NOTE_NV_CUINFO"
        /*0018*/ 	.short	0x0002
        /*001a*/ 	.short	0x0064
        /*001c*/ 	.short	0x0082
	.zero		2


//--------------------- .nv.info                  --------------------------
	.section	.nv.info,"",@"SHT_CUDA_INFO"
	.align	4


	//----- nvinfo : EIATTR_REGCOUNT
	.align		4
        /*0000*/ 	.byte	0x04, 0x2f
        /*0002*/ 	.short	(.L_1 - .L_0)
	.align		4
.L_0:
        /*0004*/ 	.word	index@(_Z7vec_addPfPKfS1_m)
        /*0008*/ 	.word	0x00000014


	//----- nvinfo : EIATTR_FRAME_SIZE
	.align		4
.L_1:
        /*000c*/ 	.byte	0x04, 0x11
        /*000e*/ 	.short	(.L_3 - .L_2)
	.align		4
.L_2:
        /*0010*/ 	.word	index@(_Z7vec_addPfPKfS1_m)
        /*0014*/ 	.word	0x00000000


	//----- nvinfo : EIATTR_MIN_STACK_SIZE
	.align		4
.L_3:
        /*0018*/ 	.byte	0x04, 0x12
        /*001a*/ 	.short	(.L_5 - .L_4)
	.align		4
.L_4:
        /*001c*/ 	.word	index@(_Z7vec_addPfPKfS1_m)
        /*0020*/ 	.word	0x00000000
.L_5:


//--------------------- .nv.compat                --------------------------
	.section	.nv.compat,"",@"SHT_CUDA_COMPAT_INFO"
	.align	4
        /*0000*/ 	.byte	0x02, 0x09, 0x00, 0x00, 0x02, 0x02, 0x01, 0x00, 0x02, 0x05, 0x05, 0x00, 0x03, 0x07, 0x01, 0x01
        /*0010*/ 	.byte	0x02, 0x03, 0x00, 0x00, 0x02, 0x06, 0x01, 0x00, 0x04, 0x0b, 0x08, 0x00, 0x09, 0x00, 0x00, 0x00
        /*0020*/ 	.byte	0x00, 0x00, 0x00, 0x00


//--------------------- .nv.info._Z7vec_addPfPKfS1_m --------------------------
	.section	.nv.info._Z7vec_addPfPKfS1_m,"",@"SHT_CUDA_INFO"
	.sectionflags	@""
	.align	4


	//----- nvinfo : EIATTR_CUDA_API_VERSION
	.align		4
        /*0000*/ 	.byte	0x04, 0x37
        /*0002*/ 	.short	(.L_7 - .L_6)
.L_6:
        /*0004*/ 	.word	0x00000082


	//----- nvinfo : EIATTR_KPARAM_INFO
	.align		4
.L_7:
        /*0008*/ 	.byte	0x04, 0x17
        /*000a*/ 	.short	(.L_9 - .L_8)
.L_8:
        /*000c*/ 	.word	0x00000000
        /*0010*/ 	.short	0x0003
        /*0012*/ 	.short	0x0018
        /*0014*/ 	.byte	0x00, 0xf0, 0x21, 0x00


	//----- nvinfo : EIATTR_KPARAM_INFO
	.align		4
.L_9:
        /*0018*/ 	.byte	0x04, 0x17
        /*001a*/ 	.short	(.L_11 - .L_10)
.L_10:
        /*001c*/ 	.word	0x00000000
        /*0020*/ 	.short	0x0002
        /*0022*/ 	.short	0x0010
        /*0024*/ 	.byte	0x00, 0xf5, 0x21, 0x00


	//----- nvinfo : EIATTR_KPARAM_INFO
	.align		4
.L_11:
        /*0028*/ 	.byte	0x04, 0x17
        /*002a*/ 	.short	(.L_13 - .L_12)
.L_12:
        /*002c*/ 	.word	0x00000000
        /*0030*/ 	.short	0x0001
        /*0032*/ 	.short	0x0008
        /*0034*/ 	.byte	0x00, 0xf5, 0x21, 0x00


	//----- nvinfo : EIATTR_KPARAM_INFO
	.align		4
.L_13:
        /*0038*/ 	.byte	0x04, 0x17
        /*003a*/ 	.short	(.L_15 - .L_14)
.L_14:
        /*003c*/ 	.word	0x00000000
        /*0040*/ 	.short	0x0000
        /*0042*/ 	.short	0x0000
        /*0044*/ 	.byte	0x00, 0xf5, 0x21, 0x00


	//----- nvinfo : EIATTR_SPARSE_MMA_MASK
	.align		4
.L_15:
        /*0048*/ 	.byte	0x03, 0x50
        /*004a*/ 	.short	0x0000


	//----- nvinfo : EIATTR_MAXREG_COUNT
	.align		4
        /*004c*/ 	.byte	0x03, 0x1b
        /*004e*/ 	.short	0x00ff


	//----- nvinfo : EIATTR_MERCURY_ISA_VERSION
	.align		4
        /*0050*/ 	.byte	0x03, 0x5f
        /*0052*/ 	.short	0x0101


	//----- nvinfo : EIATTR_VRC_CTA_INIT_COUNT
	.align		4
        /*0054*/ 	.byte	0x02, 0x4a
	.zero		1
	.zero		1


	//----- nvinfo : EIATTR_EXIT_INSTR_OFFSETS
	.align		4
        /*0058*/ 	.byte	0x04, 0x1c
        /*005a*/ 	.short	(.L_17 - .L_16)


	//   ....[0]....
.L_16:
        /*005c*/ 	.word	0x00000080


	//   ....[1]....
        /*0060*/ 	.word	0x00000300


	//----- nvinfo : EIATTR_CRS_STACK_SIZE
	.align		4
.L_17:
        /*0064*/ 	.byte	0x04, 0x1e
        /*0066*/ 	.short	(.L_19 - .L_18)
.L_18:
        /*0068*/ 	.word	0x00000000


	//----- nvinfo : EIATTR_CBANK_PARAM_SIZE
	.align		4
.L_19:
        /*006c*/ 	.byte	0x03, 0x19
        /*006e*/ 	.short	0x0020


	//----- nvinfo : EIATTR_PARAM_CBANK
	.align		4
        /*0070*/ 	.byte	0x04, 0x0a
        /*0072*/ 	.short	(.L_21 - .L_20)
	.align		4
.L_20:
        /*0074*/ 	.word	index@(.nv.constant0._Z7vec_addPfPKfS1_m)
        /*0078*/ 	.short	0x0380
        /*007a*/ 	.short	0x0020


	//----- nvinfo : EIATTR_SW_WAR
	.align		4
.L_21:
        /*007c*/ 	.byte	0x04, 0x36
        /*007e*/ 	.short	(.L_23 - .L_22)
.L_22:
        /*0080*/ 	.word	0x00000008
.L_23:


//--------------------- .nv.callgraph             --------------------------
	.section	.nv.callgraph,"",@"SHT_CUDA_CALLGRAPH"
	.align	4
	.sectionentsize	8
	.align		4
        /*0000*/ 	.word	0x00000000
	.align		4
        /*0004*/ 	.word	0xffffffff
	.align		4
        /*0008*/ 	.word	0x00000000
	.align		4
        /*000c*/ 	.word	0xfffffffe
	.align		4
        /*0010*/ 	.word	0x00000000
	.align		4
        /*0014*/ 	.word	0xfffffffd
	.align		4
        /*0018*/ 	.word	0x00000000
	.align		4
        /*001c*/ 	.word	0xfffffffc


//--------------------- .text._Z7vec_addPfPKfS1_m --------------------------
	.section	.text._Z7vec_addPfPKfS1_m,"ax",@progbits
	.align	128
        .global         _Z7vec_addPfPKfS1_m
        .type           _Z7vec_addPfPKfS1_m,@function
        .size           _Z7vec_addPfPKfS1_m,(.L_x_3 - _Z7vec_addPfPKfS1_m)
        .other          _Z7vec_addPfPKfS1_m,@"STO_CUDA_ENTRY STV_DEFAULT"
_Z7vec_addPfPKfS1_m:
.text._Z7vec_addPfPKfS1_m:
[----:B------:R-:W-:Y:S01]  /*0000*/  LDC R1, c[0x0][0x37c] ;  /* 0x0000df00ff017b82 */ /* 0x000fe20000000800 */
[----:B------:R-:W0:Y:S07]  /*0010*/  S2R R0, SR_TID.X ;  /* 0x0000000000007919 */ /* 0x000e2e0000002100 */
[----:B------:R-:W0:Y:S01]  /*0020*/  S2UR UR4, SR_CTAID.X ;  /* 0x00000000000479c3 */ /* 0x000e220000002500 */
[----:B------:R-:W1:Y:S07]  /*0030*/  LDCU.64 UR8, c[0x0][0x398] ;  /* 0x00007300ff0877ac */ /* 0x000e6e0008000a00 */
[----:B------:R-:W0:Y:S02]  /*0040*/  LDC R7, c[0x0][0x360] ;  /* 0x0000d800ff077b82 */ /* 0x000e240000000800 */
[----:B0-----:R-:W-:-:S05]  /*0050*/  IMAD R0, R7, UR4, R0 ;  /* 0x0000000407007c24 */ /* 0x001fca000f8e0200 */
[----:B-1----:R-:W-:-:S04]  /*0060*/  ISETP.GE.U32.AND P0, PT, R0, UR8, PT ;  /* 0x0000000800007c0c */ /* 0x002fc8000bf06070 */
[----:B------:R-:W-:-:S13]  /*0070*/  ISETP.GE.U32.AND.EX P0, PT, RZ, UR9, PT, P0 ;  /* 0x00000009ff007c0c */ /* 0x000fda000bf06100 */
[----:B------:R-:W-:Y:S05]  /*0080*/  @P0 EXIT ;  /* 0x000000000000094d */ /* 0x000fea0003800000 */
[----:B------:R-:W0:Y:S01]  /*0090*/  LDC.64 R2, c[0x0][0x380] ;  /* 0x0000e000ff027b82 */ /* 0x000e220000000a00 */
[----:B------:R-:W1:Y:S01]  /*00a0*/  LDCU UR4, c[0x0][0x370] ;  /* 0x00006e00ff0477ac */ /* 0x000e620008000800 */
[----:B------:R-:W-:Y:S01]  /*00b0*/  IMAD.MOV.U32 R17, RZ, RZ, R0 ;  /* 0x000000ffff117224 */ /* 0x000fe200078e0000 */
[----:B------:R-:W-:Y:S01]  /*00c0*/  BSSY.RECONVERGENT B0, `(.L_x_0) ;  /* 0x0000019000007945 */ /* 0x000fe20003800200 */
[----:B------:R-:W-:Y:S01]  /*00d0*/  IMAD.MOV.U32 R16, RZ, RZ, RZ ;  /* 0x000000ffff107224 */ /* 0x000fe200078e00ff */
[----:B------:R-:W2:Y:S01]  /*00e0*/  LDCU.64 UR6, c[0x0][0x358] ;  /* 0x00006b00ff0677ac */ /* 0x000ea20008000a00 */
[----:B------:R-:W-:Y:S02]  /*00f0*/  IMAD.MOV.U32 R15, RZ, RZ, R17 ;  /* 0x000000ffff0f7224 */ /* 0x000fe400078e0011 */
[----:B------:R-:W3:Y:S01]  /*0100*/  LDC.64 R4, c[0x0][0x388] ;  /* 0x0000e200ff047b82 */ /* 0x000ee20000000a00 */
[----:B------:R-:W-:Y:S01]  /*0110*/  IMAD.MOV.U32 R14, RZ, RZ, R16 ;  /* 0x000000ffff0e7224 */ /* 0x000fe200078e0010 */
[----:B------:R-:W4:Y:S01]  /*0120*/  LDCU.64 UR10, c[0x0][0x390] ;  /* 0x00007200ff0a77ac */ /* 0x000f220008000a00 */
[----:B-1----:R-:W-:-:S07]  /*0130*/  IMAD R0, R7, UR4, RZ ;  /* 0x0000000407007c24 */ /* 0x002fce000f8e02ff */
.L_x_1:
[C---:B-1----:R-:W-:Y:S01]  /*0140*/  IMAD.SHL.U32 R11, R15.reuse, 0x4, RZ ;  /* 0x000000040f0b7824 */ /* 0x042fe200078e00ff */
[----:B------:R-:W-:-:S04]  /*0150*/  SHF.L.U64.HI R12, R15, 0x2, R14 ;  /* 0x000000020f0c7819 */ /* 0x000fc8000001020e */
[C---:B---3--:R-:W-:Y:S02]  /*0160*/  IADD3 R6, P0, PT, R11.reuse, R4, RZ ;  /* 0x000000040b067210 */ /* 0x048fe40007f1e0ff */
[----:B----4-:R-:W-:-:S03]  /*0170*/  IADD3 R8, P1, PT, R11, UR10, RZ ;  /* 0x0000000a0b087c10 */ /* 0x010fc6000ff3e0ff */
[C---:B------:R-:W-:Y:S01]  /*0180*/  IMAD.X R7, R12.reuse, 0x1, R5, P0 ;  /* 0x000000010c077824 */ /* 0x040fe200000e0605 */
[----:B------:R-:W-:-:S04]  /*0190*/  IADD3.X R9, PT, PT, R12, UR11, RZ, P1, !PT ;  /* 0x0000000b0c097c10 */ /* 0x000fc80008ffe4ff */
[----:B--2---:R-:W2:Y:S04]  /*01a0*/  LDG.E R6, desc[UR6][R6.64] ;  /* 0x0000000606067981 */ /* 0x004ea8000c1e1900 */
[----:B------:R-:W2:Y:S01]  /*01b0*/  LDG.E R9, desc[UR6][R8.64] ;  /* 0x0000000608097981 */ /* 0x000ea2000c1e1900 */
[----:B0-----:R-:W-:-:S05]  /*01c0*/  IADD3 R10, P0, PT, R11, R2, RZ ;  /* 0x000000020b0a7210 */ /* 0x001fca0007f1e0ff */
[----:B------:R-:W-:Y:S01]  /*01d0*/  IMAD.X R11, R12, 0x1, R3, P0 ;  /* 0x000000010c0b7824 */ /* 0x000fe200000e0603 */
[----:B------:R-:W-:-:S05]  /*01e0*/  IADD3 R15, P0, PT, R0, R15, RZ ;  /* 0x0000000f000f7210 */ /* 0x000fca0007f1e0ff */
[----:B------:R-:W-:Y:S01]  /*01f0*/  IMAD.X R14, RZ, RZ, R14, P0 ;  /* 0x000000ffff0e7224 */ /* 0x000fe200000e060e */
[----:B------:R-:W-:-:S04]  /*0200*/  ISETP.GE.U32.AND P0, PT, R15, UR8, PT ;  /* 0x000000080f007c0c */ /* 0x000fc8000bf06070 */
[----:B------:R-:W-:Y:S01]  /*0210*/  ISETP.GE.U32.AND.EX P0, PT, R14, UR9, PT, P0 ;  /* 0x000000090e007c0c */ /* 0x000fe2000bf06100 */
[----:B--2---:R-:W-:-:S05]  /*0220*/  FADD R13, R6, R9 ;  /* 0x00000009060d7221 */ /* 0x004fca0000000000 */
[----:B------:R1:W-:Y:S07]  /*0230*/  STG.E desc[UR6][R10.64], R13 ;  /* 0x0000000d0a007986 */ /* 0x0003ee000c101906 */
[----:B------:R-:W-:Y:S05]  /*0240*/  @!P0 BRA `(.L_x_1) ;  /* 0xfffffffc00bc8947 */ /* 0x000fea000383ffff */
[----:B------:R-:W-:Y:S05]  /*0250*/  BSYNC.RECONVERGENT B0 ;  /* 0x0000000000007941 */ /* 0x000fea0003800200 */
.L_x_0:
[----:B0-----:R-:W-:-:S04]  /*0260*/  LEA R4, P0, R17, R2, 0x2 ;  /* 0x0000000211047211 */ /* 0x001fc800078010ff */
[----:B------:R-:W-:-:S05]  /*0270*/  LEA.HI.X R5, R17, R3, R16, 0x2, P0 ;  /* 0x0000000311057211 */ /* 0x000fca00000f1410 */
[----:B------:R-:W2:Y:S01]  /*0280*/  LDG.E R6, desc[UR6][R4.64] ;  /* 0x0000000604067981 */ /* 0x000ea2000c1e1900 */
[----:B------:R-:W-:-:S05]  /*0290*/  IADD3 R17, P0, PT, R0, R17, RZ ;  /* 0x0000001100117210 */ /* 0x000fca0007f1e0ff */
[----:B------:R-:W-:Y:S01]  /*02a0*/  IMAD.X R16, RZ, RZ, R16, P0 ;  /* 0x000000ffff107224 */ /* 0x000fe200000e0610 */
[----:B------:R-:W-:-:S04]  /*02b0*/  ISETP.GE.U32.AND P0, PT, R17, UR8, PT ;  /* 0x0000000811007c0c */ /* 0x000fc8000bf06070 */
[----:B------:R-:W-:Y:S01]  /*02c0*/  ISETP.GE.U32.AND.EX P0, PT, R16, UR9, PT, P0 ;  /* 0x0000000910007c0c */ /* 0x000fe2000bf06100 */
[----:B--2---:R-:W-:-:S05]  /*02d0*/  FADD R7, R6, 1 ;  /* 0x3f80000006077421 */ /* 0x004fca0000000000 */
[----:B------:R0:W-:Y:S07]  /*02e0*/  STG.E desc[UR6][R4.64], R7 ;  /* 0x0000000704007986 */ /* 0x0001ee000c101906 */
[----:B------:R-:W-:Y:S05]  /*02f0*/  @!P0 BRA `(.L_x_0) ;  /* 0xfffffffc00d88947 */ /* 0x000fea000383ffff */
[----:B------:R-:W-:Y:S05]  /*0300*/  EXIT ;  /* 0x000000000000794d */ /* 0x000fea0003800000 */
.L_x_2:
[----:B------:R-:W-:-:S00]  /*0310*/  BRA `(.L_x_2) ;  /* 0xfffffffc00fc7947 */ /* 0x000fc0000383ffff */
[----:B------:R-:W-:-:S00]  /*0320*/  NOP ;  /* 0x0000000000007918 */ /* 0x000fc00000000000 */
        /* <DEDUP_REMOVED lines=13> */
.L_x_3:


//--------------------- .nv.shared.reserved.0     --------------------------
	.section	.nv.shared.reserved.0,"aw",@nobits
	.weak		__nv_reservedSMEM_offset_0_alias
	.size		__nv_reservedSMEM_offset_0_alias, 0, 64
	.other		__nv_reservedSMEM_offset_0_alias,@"STO_CUDA_RESERVED_SHARED STV_DEFAULT"
__nv_reservedSMEM_offset_0_alias:
	.zero		0
	.zero		64


//--------------------- .nv.constant0._Z7vec_addPfPKfS1_m --------------------------
	.section	.nv.constant0._Z7vec_addPfPKfS1_m,"a",@progbits
	.sectionflags	@""
	.align	4
.nv.constant0._Z7vec_addPfPKfS1_m:
	.zero		928


//--------------------- SYMBOLS --------------------------

	.type		.nv.reservedSmem.offset0,@object
	.size		.nv.reservedSmem.offset0,0x4
